//
// Generated by NVIDIA NVVM Compiler
//
// Compiler Build ID: CL-36424714
// Cuda compilation tools, release 13.0, V13.0.88
// Based on NVVM 20.0.0
//

.version 9.0
.target sm_100
.address_size 64

	// .globl	_Z11initVectorsPfS_i

.visible .entry _Z11initVectorsPfS_i(
	.param .u64 .ptr .align 1 _Z11initVectorsPfS_i_param_0,
	.param .u64 .ptr .align 1 _Z11initVectorsPfS_i_param_1,
	.param .u32 _Z11initVectorsPfS_i_param_2
)
{
	.reg .pred 	%p<2>;
	.reg .b32 	%r<6>;
	.reg .b32 	%f<3>;
	.reg .b64 	%rd<8>;

	ld.param.u64 	%rd1, [_Z11initVectorsPfS_i_param_0];
	ld.param.u64 	%rd2, [_Z11initVectorsPfS_i_param_1];
	ld.param.u32 	%r2, [_Z11initVectorsPfS_i_param_2];
	mov.u32 	%r3, %ctaid.x;
	mov.u32 	%r4, %ntid.x;
	mov.u32 	%r5, %tid.x;
	mad.lo.s32 	%r1, %r3, %r4, %r5;
	setp.ge.s32 	%p1, %r1, %r2;
	@%p1 bra 	$L__BB0_2;
	cvta.to.global.u64 	%rd3, %rd1;
	cvta.to.global.u64 	%rd4, %rd2;
	cvt.rn.f32.s32 	%f1, %r1;
	mul.wide.s32 	%rd5, %r1, 4;
	add.s64 	%rd6, %rd3, %rd5;
	st.global.f32 	[%rd6], %f1;
	add.f32 	%f2, %f1, %f1;
	add.s64 	%rd7, %rd4, %rd5;
	st.global.f32 	[%rd7], %f2;
$L__BB0_2:
	ret;

}
	// .globl	_Z10addVectorsPKfS0_Pfi
.visible .entry _Z10addVectorsPKfS0_Pfi(
	.param .u64 .ptr .align 1 _Z10addVectorsPKfS0_Pfi_param_0,
	.param .u64 .ptr .align 1 _Z10addVectorsPKfS0_Pfi_param_1,
	.param .u64 .ptr .align 1 _Z10addVectorsPKfS0_Pfi_param_2,
	.param .u32 _Z10addVectorsPKfS0_Pfi_param_3
)
{
	.reg .pred 	%p<2>;
	.reg .b32 	%r<6>;
	.reg .b32 	%f<4>;
	.reg .b64 	%rd<11>;

	ld.param.u64 	%rd1, [_Z10addVectorsPKfS0_Pfi_param_0];
	ld.param.u64 	%rd2, [_Z10addVectorsPKfS0_Pfi_param_1];
	ld.param.u64 	%rd3, [_Z10addVectorsPKfS0_Pfi_param_2];
	ld.param.u32 	%r2, [_Z10addVectorsPKfS0_Pfi_param_3];
	mov.u32 	%r3, %ctaid.x;
	mov.u32 	%r4, %ntid.x;
	mov.u32 	%r5, %tid.x;
	mad.lo.s32 	%r1, %r3, %r4, %r5;
	setp.ge.s32 	%p1, %r1, %r2;
	@%p1 bra 	$L__BB1_2;
	cvta.to.global.u64 	%rd4, %rd1;
	cvta.to.global.u64 	%rd5, %rd2;
	cvta.to.global.u64 	%rd6, %rd3;
	mul.wide.s32 	%rd7, %r1, 4;
	add.s64 	%rd8, %rd4, %rd7;
	ld.global.f32 	%f1, [%rd8];
	add.s64 	%rd9, %rd5, %rd7;
	ld.global.f32 	%f2, [%rd9];
	add.f32 	%f3, %f1, %f2;
	add.s64 	%rd10, %rd6, %rd7;
	st.global.f32 	[%rd10], %f3;
$L__BB1_2:
	ret;

}


// ===== COMPILED SASS (sm_100) =====

	.target	sm_100

	.elftype	@"ET_EXEC"


//--------------------- .note.nv.tkinfo           --------------------------
	.section	.note.nv.tkinfo,"",@"SHT_NOTE"
	.sectionflags	@"SHF_NOTE_NV_TKINFO"
	.tkinfo
        /*0018*/ 	.word	0x00000002
        /*0030*/ 	.string	""
        /*0030*/ 	.string	"ptxas"
        /*0030*/ 	.string	"Cuda compilation tools, release 13.0, V13.0.88"
        /*0030*/ 	.string	"Build cuda_13.0.r13.0/compiler.36424714_0"
        /*0030*/ 	.string	"-arch sm_100 -m 64 "



//--------------------- .note.nv.cuinfo           --------------------------
	.section	.note.nv.cuinfo,"",@"SHT_NOTE"
	.sectionflags	@"SHF_NOTE_NV_CUINFO"
        /*0018*/ 	.short	0x0002
        /*001a*/ 	.short	0x0064
        /*001c*/ 	.short	0x0082
	.zero		2


//--------------------- .nv.info                  --------------------------
	.section	.nv.info,"",@"SHT_CUDA_INFO"
	.align	4


	//----- nvinfo : EIATTR_REGCOUNT
	.align		4
        /*0000*/ 	.byte	0x04, 0x2f
        /*0002*/ 	.short	(.L_1 - .L_0)
	.align		4
.L_0:
        /*0004*/ 	.word	index@(_Z11initVectorsPfS_i)
        /*0008*/ 	.word	0x0000000c


	//----- nvinfo : EIATTR_FRAME_SIZE
	.align		4
.L_1:
        /*000c*/ 	.byte	0x04, 0x11
        /*000e*/ 	.short	(.L_3 - .L_2)
	.align		4
.L_2:
        /*0010*/ 	.word	index@(_Z11initVectorsPfS_i)
        /*0014*/ 	.word	0x00000000


	//----- nvinfo : EIATTR_REGCOUNT
	.align		4
.L_3:
        /*0018*/ 	.byte	0x04, 0x2f
        /*001a*/ 	.short	(.L_5 - .L_4)
	.align		4
.L_4:
        /*001c*/ 	.word	index@(_Z10addVectorsPKfS0_Pfi)
        /*0020*/ 	.word	0x0000000c


	//----- nvinfo : EIATTR_FRAME_SIZE
	.align		4
.L_5:
        /*0024*/ 	.byte	0x04, 0x11
        /*0026*/ 	.short	(.L_7 - .L_6)
	.align		4
.L_6:
        /*0028*/ 	.word	index@(_Z10addVectorsPKfS0_Pfi)
        /*002c*/ 	.word	0x00000000


	//----- nvinfo : EIATTR_MIN_STACK_SIZE
	.align		4
.L_7:
        /*0030*/ 	.byte	0x04, 0x12
        /*0032*/ 	.short	(.L_9 - .L_8)
	.align		4
.L_8:
        /*0034*/ 	.word	index@(_Z10addVectorsPKfS0_Pfi)
        /*0038*/ 	.word	0x00000000


	//----- nvinfo : EIATTR_MIN_STACK_SIZE
	.align		4
.L_9:
        /*003c*/ 	.byte	0x04, 0x12
        /*003e*/ 	.short	(.L_11 - .L_10)
	.align		4
.L_10:
        /*0040*/ 	.word	index@(_Z11initVectorsPfS_i)
        /*0044*/ 	.word	0x00000000
.L_11:


//--------------------- .nv.compat                --------------------------
	.section	.nv.compat,"",@"SHT_CUDA_COMPAT_INFO"
	.align	4
        /*0000*/ 	.byte	0x02, 0x09, 0x00, 0x00, 0x02, 0x02, 0x01, 0x00, 0x02, 0x05, 0x05, 0x00, 0x03, 0x07, 0x01, 0x01
        /*0010*/ 	.byte	0x02, 0x03, 0x00, 0x00, 0x02, 0x06, 0x01, 0x00, 0x04, 0x0b, 0x08, 0x00, 0x09, 0x00, 0x00, 0x00
        /*0020*/ 	.byte	0x00, 0x00, 0x00, 0x00


//--------------------- .nv.info._Z10addVectorsPKfS0_Pfi --------------------------
	.section	.nv.info._Z10addVectorsPKfS0_Pfi,"",@"SHT_CUDA_INFO"
	.sectionflags	@""
	.align	4


	//----- nvinfo : EIATTR_CUDA_API_VERSION
	.align		4
        /*0000*/ 	.byte	0x04, 0x37
        /*0002*/ 	.short	(.L_13 - .L_12)
.L_12:
        /*0004*/ 	.word	0x00000082


	//----- nvinfo : EIATTR_KPARAM_INFO
	.align		4
.L_13:
        /*0008*/ 	.byte	0x04, 0x17
        /*000a*/ 	.short	(.L_15 - .L_14)
.L_14:
        /*000c*/ 	.word	0x00000000
        /*0010*/ 	.short	0x0003
        /*0012*/ 	.short	0x0018
        /*0014*/ 	.byte	0x00, 0xf0, 0x11, 0x00


	//----- nvinfo : EIATTR_KPARAM_INFO
	.align		4
.L_15:
        /*0018*/ 	.byte	0x04, 0x17
        /*001a*/ 	.short	(.L_17 - .L_16)
.L_16:
        /*001c*/ 	.word	0x00000000
        /*0020*/ 	.short	0x0002
        /*0022*/ 	.short	0x0010
        /*0024*/ 	.byte	0x00, 0xf5, 0x21, 0x00


	//----- nvinfo : EIATTR_KPARAM_INFO
	.align		4
.L_17:
        /*0028*/ 	.byte	0x04, 0x17
        /*002a*/ 	.short	(.L_19 - .L_18)
.L_18:
        /*002c*/ 	.word	0x00000000
        /*0030*/ 	.short	0x0001
        /*0032*/ 	.short	0x0008
        /*0034*/ 	.byte	0x00, 0xf5, 0x21, 0x00


	//----- nvinfo : EIATTR_KPARAM_INFO
	.align		4
.L_19:
        /*0038*/ 	.byte	0x04, 0x17
        /*003a*/ 	.short	(.L_21 - .L_20)
.L_20:
        /*003c*/ 	.word	0x00000000
        /*0040*/ 	.short	0x0000
        /*0042*/ 	.short	0x0000
        /*0044*/ 	.byte	0x00, 0xf5, 0x21, 0x00


	//----- nvinfo : EIATTR_SPARSE_MMA_MASK
	.align		4
.L_21:
        /*0048*/ 	.byte	0x03, 0x50
        /*004a*/ 	.short	0x0000


	//----- nvinfo : EIATTR_MAXREG_COUNT
	.align		4
        /*004c*/ 	.byte	0x03, 0x1b
        /*004e*/ 	.short	0x00ff


	//----- nvinfo : EIATTR_MERCURY_ISA_VERSION
	.align		4
        /*0050*/ 	.byte	0x03, 0x5f
        /*0052*/ 	.short	0x0101


	//----- nvinfo : EIATTR_VRC_CTA_INIT_COUNT
	.align		4
        /*0054*/ 	.byte	0x02, 0x4a
	.zero		1
	.zero		1


	//----- nvinfo : EIATTR_EXIT_INSTR_OFFSETS
	.align		4
        /*0058*/ 	.byte	0x04, 0x1c
        /*005a*/ 	.short	(.L_23 - .L_22)


	//   ....[0]....
.L_22:
        /*005c*/ 	.word	0x00000070


	//   ....[1]....
        /*0060*/ 	.word	0x00000130


	//----- nvinfo : EIATTR_CBANK_PARAM_SIZE
	.align		4
.L_23:
        /*0064*/ 	.byte	0x03, 0x19
        /*0066*/ 	.short	0x001c


	//----- nvinfo : EIATTR_PARAM_CBANK
	.align		4
        /*0068*/ 	.byte	0x04, 0x0a
        /*006a*/ 	.short	(.L_25 - .L_24)
	.align		4
.L_24:
        /*006c*/ 	.word	index@(.nv.constant0._Z10addVectorsPKfS0_Pfi)
        /*0070*/ 	.short	0x0380
        /*0072*/ 	.short	0x001c


	//----- nvinfo : EIATTR_SW_WAR
	.align		4
.L_25:
        /*0074*/ 	.byte	0x04, 0x36
        /*0076*/ 	.short	(.L_27 - .L_26)
.L_26:
        /*0078*/ 	.word	0x00000008
.L_27:


//--------------------- .nv.info._Z11initVectorsPfS_i --------------------------
	.section	.nv.info._Z11initVectorsPfS_i,"",@"SHT_CUDA_INFO"
	.sectionflags	@""
	.align	4


	//----- nvinfo : EIATTR_CUDA_API_VERSION
	.align		4
        /*0000*/ 	.byte	0x04, 0x37
        /*0002*/ 	.short	(.L_29 - .L_28)
.L_28:
        /*0004*/ 	.word	0x00000082


	//----- nvinfo : EIATTR_KPARAM_INFO
	.align		4
.L_29:
        /*0008*/ 	.byte	0x04, 0x17
        /*000a*/ 	.short	(.L_31 - .L_30)
.L_30:
        /*000c*/ 	.word	0x00000000
        /*0010*/ 	.short	0x0002
        /*0012*/ 	.short	0x0010
        /*0014*/ 	.byte	0x00, 0xf0, 0x11, 0x00


	//----- nvinfo : EIATTR_KPARAM_INFO
	.align		4
.L_31:
        /*0018*/ 	.byte	0x04, 0x17
        /*001a*/ 	.short	(.L_33 - .L_32)
.L_32:
        /*001c*/ 	.word	0x00000000
        /*0020*/ 	.short	0x0001
        /*0022*/ 	.short	0x0008
        /*0024*/ 	.byte	0x00, 0xf5, 0x21, 0x00


	//----- nvinfo : EIATTR_KPARAM_INFO
	.align		4
.L_33:
        /*0028*/ 	.byte	0x04, 0x17
        /*002a*/ 	.short	(.L_35 - .L_34)
.L_34:
        /*002c*/ 	.word	0x00000000
        /*0030*/ 	.short	0x0000
        /*0032*/ 	.short	0x0000
        /*0034*/ 	.byte	0x00, 0xf5, 0x21, 0x00


	//----- nvinfo : EIATTR_SPARSE_MMA_MASK
	.align		4
.L_35:
        /*0038*/ 	.byte	0x03, 0x50
        /*003a*/ 	.short	0x0000


	//----- nvinfo : EIATTR_MAXREG_COUNT
	.align		4
        /*003c*/ 	.byte	0x03, 0x1b
        /*003e*/ 	.short	0x00ff


	//----- nvinfo : EIATTR_MERCURY_ISA_VERSION
	.align		4
        /*0040*/ 	.byte	0x03, 0x5f
        /*0042*/ 	.short	0x0101


	//----- nvinfo : EIATTR_VRC_CTA_INIT_COUNT
	.align		4
        /*0044*/ 	.byte	0x02, 0x4a
	.zero		1
	.zero		1


	//----- nvinfo : EIATTR_EXIT_INSTR_OFFSETS
	.align		4
        /*0048*/ 	.byte	0x04, 0x1c
        /*004a*/ 	.short	(.L_37 - .L_36)


	//   ....[0]....
.L_36:
        /*004c*/ 	.word	0x00000070


	//   ....[1]....
        /*0050*/ 	.word	0x00000110


	//----- nvinfo : EIATTR_CBANK_PARAM_SIZE
	.align		4
.L_37:
        /*0054*/ 	.byte	0x03, 0x19
        /*0056*/ 	.short	0x0014


	//----- nvinfo : EIATTR_PARAM_CBANK
	.align		4
        /*0058*/ 	.byte	0x04, 0x0a
        /*005a*/ 	.short	(.L_39 - .L_38)
	.align		4
.L_38:
        /*005c*/ 	.word	index@(.nv.constant0._Z11initVectorsPfS_i)
        /*0060*/ 	.short	0x0380
        /*0062*/ 	.short	0x0014


	//----- nvinfo : EIATTR_SW_WAR
	.align		4
.L_39:
        /*0064*/ 	.byte	0x04, 0x36
        /*0066*/ 	.short	(.L_41 - .L_40)
.L_40:
        /*0068*/ 	.word	0x00000008
.L_41:


//--------------------- .nv.callgraph             --------------------------
	.section	.nv.callgraph,"",@"SHT_CUDA_CALLGRAPH"
	.align	4
	.sectionentsize	8
	.align		4
        /*0000*/ 	.word	0x00000000
	.align		4
        /*0004*/ 	.word	0xffffffff
	.align		4
        /*0008*/ 	.word	0x00000000
	.align		4
        /*000c*/ 	.word	0xfffffffe
	.align		4
        /*0010*/ 	.word	0x00000000
	.align		4
        /*0014*/ 	.word	0xfffffffd
	.align		4
        /*0018*/ 	.word	0x00000000
	.align		4
        /*001c*/ 	.word	0xfffffffc


//--------------------- .text._Z10addVectorsPKfS0_Pfi --------------------------
	.section	.text._Z10addVectorsPKfS0_Pfi,"ax",@progbits
	.align	128
        .global         _Z10addVectorsPKfS0_Pfi
        .type           _Z10addVectorsPKfS0_Pfi,@function
        .size           _Z10addVectorsPKfS0_Pfi,(.L_x_2 - _Z10addVectorsPKfS0_Pfi)
        .other          _Z10addVectorsPKfS0_Pfi,@"STO_CUDA_ENTRY STV_DEFAULT"
_Z10addVectorsPKfS0_Pfi:
.text._Z10addVectorsPKfS0_Pfi:
[----:B------:R-:W-:Y:S01]  /*0000*/  LDC R1, c[0x0][0x37c] ;  /* 0x0000df00ff017b82 */ /* 0x000fe20000000800 */
[----:B------:R-:W0:Y:S07]  /*0010*/  S2R R0, SR_TID.X ;  /* 0x0000000000007919 */ /* 0x000e2e0000002100 */
[----:B------:R-:W0:Y:S01]  /*0020*/  S2UR UR4, SR_CTAID.X ;  /* 0x00000000000479c3 */ /* 0x000e220000002500 */
[----:B------:R-:W1:Y:S07]  /*0030*/  LDCU UR5, c[0x0][0x398] ;  /* 0x00007300ff0577ac */ /* 0x000e6e0008000800 */
[----:B------:R-:W0:Y:S02]  /*0040*/  LDC R9, c[0x0][0x360] ;  /* 0x0000d800ff097b82 */ /* 0x000e240000000800 */
[----:B0-----:R-:W-:-:S05]  /*0050*/  IMAD R9, R9, UR4, R0 ;  /* 0x0000000409097c24 */ /* 0x001fca000f8e0200 */
[----:B-1----:R-:W-:-:S13]  /*0060*/  ISETP.GE.AND P0, PT, R9, UR5, PT ;  /* 0x0000000509007c0c */ /* 0x002fda000bf06270 */
[----:B------:R-:W-:Y:S05]  /*0070*/  @P0 EXIT ;  /* 0x000000000000094d */ /* 0x000fea0003800000 */
[----:B------:R-:W0:Y:S01]  /*0080*/  LDC.64 R2, c[0x0][0x380] ;  /* 0x0000e000ff027b82 */ /* 0x000e220000000a00 */
[----:B------:R-:W1:Y:S07]  /*0090*/  LDCU.64 UR4, c[0x0][0x358] ;  /* 0x00006b00ff0477ac */ /* 0x000e6e0008000a00 */
[----:B------:R-:W2:Y:S08]  /*00a0*/  LDC.64 R4, c[0x0][0x388] ;  /* 0x0000e200ff047b82 */ /* 0x000eb00000000a00 */
[----:B------:R-:W3:Y:S01]  /*00b0*/  LDC.64 R6, c[0x0][0x390] ;  /* 0x0000e400ff067b82 */ /* 0x000ee20000000a00 */
[----:B0-----:R-:W-:-:S06]  /*00c0*/  IMAD.WIDE R2, R9, 0x4, R2 ;  /* 0x0000000409027825 */ /* 0x001fcc00078e0202 */
[----:B-1----:R-:W4:Y:S01]  /*00d0*/  LDG.E R2, desc[UR4][R2.64] ;  /* 0x0000000402027981 */ /* 0x002f22000c1e1900 */
[----:B--2---:R-:W-:-:S06]  /*00e0*/  IMAD.WIDE R4, R9, 0x4, R4 ;  /* 0x0000000409047825 */ /* 0x004fcc00078e0204 */
[----:B------:R-:W4:Y:S01]  /*00f0*/  LDG.E R5, desc[UR4][R4.64] ;  /* 0x0000000404057981 */ /* 0x000f22000c1e1900 */
[----:B---3--:R-:W-:-:S04]  /*0100*/  IMAD.WIDE R6, R9, 0x4, R6 ;  /* 0x0000000409067825 */ /* 0x008fc800078e0206 */
[----:B----4-:R-:W-:-:S05]  /*0110*/  FADD R9, R2, R5 ;  /* 0x0000000502097221 */ /* 0x010fca0000000000 */
[----:B------:R-:W-:Y:S01]  /*0120*/  STG.E desc[UR4][R6.64], R9 ;  /* 0x0000000906007986 */ /* 0x000fe2000c101904 */
[----:B------:R-:W-:Y:S05]  /*0130*/  EXIT ;  /* 0x000000000000794d */ /* 0x000fea0003800000 */
.L_x_0:
[----:B------:R-:W-:-:S00]  /*0140*/  BRA `(.L_x_0) ;  /* 0xfffffffc00fc7947 */ /* 0x000fc0000383ffff */
[----:B------:R-:W-:-:S00]  /*0150*/  NOP ;  /* 0x0000000000007918 */ /* 0x000fc00000000000 */
        /* <DEDUP_REMOVED lines=10> */
.L_x_2:


//--------------------- .text._Z11initVectorsPfS_i --------------------------
	.section	.text._Z11initVectorsPfS_i,"ax",@progbits
	.align	128
        .global         _Z11initVectorsPfS_i
        .type           _Z11initVectorsPfS_i,@function
        .size           _Z11initVectorsPfS_i,(.L_x_3 - _Z11initVectorsPfS_i)
        .other          _Z11initVectorsPfS_i,@"STO_CUDA_ENTRY STV_DEFAULT"
_Z11initVectorsPfS_i:
.text._Z11initVectorsPfS_i:
        /* <DEDUP_REMOVED lines=9> */
[----:B------:R-:W1:Y:S01]  /*0090*/  LDCU.64 UR4, c[0x0][0x358] ;  /* 0x00006b00ff0477ac */ /* 0x000e620008000a00 */
[----:B------:R-:W-:-:S06]  /*00a0*/  I2FP.F32.S32 R9, R7 ;  /* 0x0000000700097245 */ /* 0x000fcc0000201400 */
[----:B------:R-:W2:Y:S01]  /*00b0*/  LDC.64 R4, c[0x0][0x388] ;  /* 0x0000e200ff047b82 */ /* 0x000ea20000000a00 */
[----:B0-----:R-:W-:-:S05]  /*00c0*/  IMAD.WIDE R2, R7, 0x4, R2 ;  /* 0x0000000407027825 */ /* 0x001fca00078e0202 */
[----:B-1----:R-:W-:Y:S01]  /*00d0*/  STG.E desc[UR4][R2.64], R9 ;  /* 0x0000000902007986 */ /* 0x002fe2000c101904 */
[----:B--2---:R-:W-:-:S04]  /*00e0*/  IMAD.WIDE R4, R7, 0x4, R4 ;  /* 0x0000000407047825 */ /* 0x004fc800078e0204 */
[----:B------:R-:W-:-:S05]  /*00f0*/  FADD R7, R9, R9 ;  /* 0x0000000909077221 */ /* 0x000fca0000000000 */
[----:B------:R-:W-:Y:S01]  /*0100*/  STG.E desc[UR4][R4.64], R7 ;  /* 0x0000000704007986 */ /* 0x000fe2000c101904 */
[----:B------:R-:W-:Y:S05]  /*0110*/  EXIT ;  /* 0x000000000000794d */ /* 0x000fea0003800000 */
.L_x_1:
        /* <DEDUP_REMOVED lines=14> */
.L_x_3:


//--------------------- .nv.shared.reserved.0     --------------------------
	.section	.nv.shared.reserved.0,"aw",@nobits
	.weak		__nv_reservedSMEM_offset_0_alias
	.size		__nv_reservedSMEM_offset_0_alias, 0, 64
	.other		__nv_reservedSMEM_offset_0_alias,@"STO_CUDA_RESERVED_SHARED STV_DEFAULT"
__nv_reservedSMEM_offset_0_alias:
	.zero		0
	.zero		64


//--------------------- .nv.constant0._Z10addVectorsPKfS0_Pfi --------------------------
	.section	.nv.constant0._Z10addVectorsPKfS0_Pfi,"a",@progbits
	.sectionflags	@""
	.align	4
.nv.constant0._Z10addVectorsPKfS0_Pfi:
	.zero		924


//--------------------- .nv.constant0._Z11initVectorsPfS_i --------------------------
	.section	.nv.constant0._Z11initVectorsPfS_i,"a",@progbits
	.sectionflags	@""
	.align	4
.nv.constant0._Z11initVectorsPfS_i:
	.zero		916


//--------------------- SYMBOLS --------------------------

	.type		.nv.reservedSmem.offset0,@object
	.size		.nv.reservedSmem.offset0,0x4
